//
// Generated by NVIDIA NVVM Compiler
//
// Compiler Build ID: CL-36424714
// Cuda compilation tools, release 13.0, V13.0.88
// Based on NVVM 20.0.0
//

.version 9.0
.target sm_100
.address_size 64

	// .globl	_Z14StencilOneStepPfS_ii

.visible .entry _Z14StencilOneStepPfS_ii(
	.param .u64 .ptr .align 1 _Z14StencilOneStepPfS_ii_param_0,
	.param .u64 .ptr .align 1 _Z14StencilOneStepPfS_ii_param_1,
	.param .u32 _Z14StencilOneStepPfS_ii_param_2,
	.param .u32 _Z14StencilOneStepPfS_ii_param_3
)
{
	.reg .pred 	%p<24>;
	.reg .b32 	%r<12>;
	.reg .b32 	%f<28>;
	.reg .b64 	%rd<21>;
	.reg .b64 	%fd<13>;

	ld.param.u64 	%rd5, [_Z14StencilOneStepPfS_ii_param_0];
	ld.param.u64 	%rd6, [_Z14StencilOneStepPfS_ii_param_1];
	ld.param.u32 	%r1, [_Z14StencilOneStepPfS_ii_param_2];
	ld.param.u32 	%r2, [_Z14StencilOneStepPfS_ii_param_3];
	cvta.to.global.u64 	%rd1, %rd6;
	cvta.to.global.u64 	%rd2, %rd5;
	mov.u32 	%r3, %tid.x;
	mov.u32 	%r4, %ntid.x;
	mov.u32 	%r5, %ctaid.x;
	mad.lo.s32 	%r6, %r4, %r5, %r3;
	cvt.u64.u32 	%rd3, %r6;
	and.b64  	%rd4, %rd3, 31;
	setp.eq.s32 	%p1, %r2, 1;
	@%p1 bra 	$L__BB0_4;
	setp.ne.s32 	%p2, %r2, 0;
	@%p2 bra 	$L__BB0_6;
	cvt.u32.u64 	%r8, %rd3;
	setp.lt.u32 	%p10, %r8, 65;
	add.s32 	%r9, %r1, 32;
	cvt.s64.s32 	%rd12, %r9;
	setp.ge.u64 	%p11, %rd3, %rd12;
	or.pred  	%p12, %p10, %p11;
	setp.eq.s64 	%p13, %rd4, 0;
	or.pred  	%p14, %p13, %p12;
	setp.eq.s64 	%p15, %rd4, 31;
	or.pred  	%p16, %p15, %p14;
	@%p16 bra 	$L__BB0_8;
	shl.b64 	%rd13, %rd3, 2;
	add.s64 	%rd14, %rd2, %rd13;
	ld.global.f32 	%f10, [%rd14];
	cvt.f64.f32 	%fd5, %f10;
	ld.global.f32 	%f11, [%rd14+-4];
	ld.global.f32 	%f12, [%rd14+4];
	add.f32 	%f13, %f11, %f12;
	ld.global.f32 	%f14, [%rd14+128];
	add.f32 	%f15, %f13, %f14;
	ld.global.f32 	%f16, [%rd14+-128];
	add.f32 	%f17, %f15, %f16;
	cvt.f64.f32 	%fd6, %f17;
	mul.f64 	%fd7, %fd6, 0d3FB999999999999A;
	fma.rn.f64 	%fd8, %fd5, 0d3FE3333333333333, %fd7;
	cvt.rn.f32.f64 	%f18, %fd8;
	add.s64 	%rd15, %rd1, %rd13;
	st.global.f32 	[%rd15], %f18;
	bra.uni 	$L__BB0_8;
$L__BB0_4:
	cvt.u32.u64 	%r7, %rd3;
	setp.lt.u32 	%p3, %r7, 33;
	cvt.s64.s32 	%rd7, %r1;
	setp.ge.u64 	%p4, %rd3, %rd7;
	or.pred  	%p5, %p3, %p4;
	setp.eq.s64 	%p6, %rd4, 0;
	or.pred  	%p7, %p6, %p5;
	setp.eq.s64 	%p8, %rd4, 31;
	or.pred  	%p9, %p8, %p7;
	@%p9 bra 	$L__BB0_8;
	shl.b64 	%rd8, %rd3, 2;
	add.s64 	%rd9, %rd2, %rd8;
	ld.global.f32 	%f1, [%rd9];
	cvt.f64.f32 	%fd1, %f1;
	ld.global.f32 	%f2, [%rd9+-4];
	ld.global.f32 	%f3, [%rd9+4];
	add.f32 	%f4, %f2, %f3;
	ld.global.f32 	%f5, [%rd9+128];
	add.f32 	%f6, %f4, %f5;
	ld.global.f32 	%f7, [%rd9+-128];
	add.f32 	%f8, %f6, %f7;
	cvt.f64.f32 	%fd2, %f8;
	mul.f64 	%fd3, %fd2, 0d3FB999999999999A;
	fma.rn.f64 	%fd4, %fd1, 0d3FE3333333333333, %fd3;
	cvt.rn.f32.f64 	%f9, %fd4;
	add.s64 	%rd10, %rd1, %rd8;
	st.global.f32 	[%rd10], %f9;
	bra.uni 	$L__BB0_8;
$L__BB0_6:
	cvt.u32.u64 	%r10, %rd3;
	setp.lt.u32 	%p17, %r10, 33;
	add.s32 	%r11, %r1, 32;
	cvt.s64.s32 	%rd17, %r11;
	setp.ge.u64 	%p18, %rd3, %rd17;
	or.pred  	%p19, %p17, %p18;
	setp.eq.s64 	%p20, %rd4, 0;
	or.pred  	%p21, %p20, %p19;
	setp.eq.s64 	%p22, %rd4, 31;
	or.pred  	%p23, %p22, %p21;
	@%p23 bra 	$L__BB0_8;
	shl.b64 	%rd18, %rd3, 2;
	add.s64 	%rd19, %rd2, %rd18;
	ld.global.f32 	%f19, [%rd19];
	cvt.f64.f32 	%fd9, %f19;
	ld.global.f32 	%f20, [%rd19+-4];
	ld.global.f32 	%f21, [%rd19+4];
	add.f32 	%f22, %f20, %f21;
	ld.global.f32 	%f23, [%rd19+128];
	add.f32 	%f24, %f22, %f23;
	ld.global.f32 	%f25, [%rd19+-128];
	add.f32 	%f26, %f24, %f25;
	cvt.f64.f32 	%fd10, %f26;
	mul.f64 	%fd11, %fd10, 0d3FB999999999999A;
	fma.rn.f64 	%fd12, %fd9, 0d3FE3333333333333, %fd11;
	cvt.rn.f32.f64 	%f27, %fd12;
	add.s64 	%rd20, %rd1, %rd18;
	st.global.f32 	[%rd20], %f27;
$L__BB0_8:
	ret;

}


// ===== COMPILED SASS (sm_100) =====

	.target	sm_100

	.elftype	@"ET_EXEC"


//--------------------- .note.nv.tkinfo           --------------------------
	.section	.note.nv.tkinfo,"",@"SHT_NOTE"
	.sectionflags	@"SHF_NOTE_NV_TKINFO"
	.tkinfo
        /*0018*/ 	.word	0x00000002
        /*0030*/ 	.string	""
        /*0030*/ 	.string	"ptxas"
        /*0030*/ 	.string	"Cuda compilation tools, release 13.0, V13.0.88"
        /*0030*/ 	.string	"Build cuda_13.0.r13.0/compiler.36424714_0"
        /*0030*/ 	.string	"-arch sm_100 -m 64 "



//--------------------- .note.nv.cuinfo           --------------------------
	.section	.note.nv.cuinfo,"",@"SHT_NOTE"
	.sectionflags	@"SHF_NOTE_NV_CUINFO"
        /*0018*/ 	.short	0x0002
        /*001a*/ 	.short	0x0064
        /*001c*/ 	.short	0x0082
	.zero		2


//--------------------- .nv.info                  --------------------------
	.section	.nv.info,"",@"SHT_CUDA_INFO"
	.align	4


	//----- nvinfo : EIATTR_REGCOUNT
	.align		4
        /*0000*/ 	.byte	0x04, 0x2f
        /*0002*/ 	.short	(.L_1 - .L_0)
	.align		4
.L_0:
        /*0004*/ 	.word	index@(_Z14StencilOneStepPfS_ii)
        /*0008*/ 	.word	0x0000000d


	//----- nvinfo : EIATTR_FRAME_SIZE
	.align		4
.L_1:
        /*000c*/ 	.byte	0x04, 0x11
        /*000e*/ 	.short	(.L_3 - .L_2)
	.align		4
.L_2:
        /*0010*/ 	.word	index@(_Z14StencilOneStepPfS_ii)
        /*0014*/ 	.word	0x00000000


	//----- nvinfo : EIATTR_MIN_STACK_SIZE
	.align		4
.L_3:
        /*0018*/ 	.byte	0x04, 0x12
        /*001a*/ 	.short	(.L_5 - .L_4)
	.align		4
.L_4:
        /*001c*/ 	.word	index@(_Z14StencilOneStepPfS_ii)
        /*0020*/ 	.word	0x00000000
.L_5:


//--------------------- .nv.compat                --------------------------
	.section	.nv.compat,"",@"SHT_CUDA_COMPAT_INFO"
	.align	4
        /*0000*/ 	.byte	0x02, 0x09, 0x00, 0x00, 0x02, 0x02, 0x01, 0x00, 0x02, 0x05, 0x05, 0x00, 0x03, 0x07, 0x01, 0x01
        /*0010*/ 	.byte	0x02, 0x03, 0x00, 0x00, 0x02, 0x06, 0x01, 0x00, 0x04, 0x0b, 0x08, 0x00, 0x01, 0x00, 0x00, 0x00
        /*0020*/ 	.byte	0x00, 0x00, 0x00, 0x00


//--------------------- .nv.info._Z14StencilOneStepPfS_ii --------------------------
	.section	.nv.info._Z14StencilOneStepPfS_ii,"",@"SHT_CUDA_INFO"
	.sectionflags	@""
	.align	4


	//----- nvinfo : EIATTR_CUDA_API_VERSION
	.align		4
        /*0000*/ 	.byte	0x04, 0x37
        /*0002*/ 	.short	(.L_7 - .L_6)
.L_6:
        /*0004*/ 	.word	0x00000082


	//----- nvinfo : EIATTR_KPARAM_INFO
	.align		4
.L_7:
        /*0008*/ 	.byte	0x04, 0x17
        /*000a*/ 	.short	(.L_9 - .L_8)
.L_8:
        /*000c*/ 	.word	0x00000000
        /*0010*/ 	.short	0x0003
        /*0012*/ 	.short	0x0014
        /*0014*/ 	.byte	0x00, 0xf0, 0x11, 0x00


	//----- nvinfo : EIATTR_KPARAM_INFO
	.align		4
.L_9:
        /*0018*/ 	.byte	0x04, 0x17
        /*001a*/ 	.short	(.L_11 - .L_10)
.L_10:
        /*001c*/ 	.word	0x00000000
        /*0020*/ 	.short	0x0002
        /*0022*/ 	.short	0x0010
        /*0024*/ 	.byte	0x00, 0xf0, 0x11, 0x00


	//----- nvinfo : EIATTR_KPARAM_INFO
	.align		4
.L_11:
        /*0028*/ 	.byte	0x04, 0x17
        /*002a*/ 	.short	(.L_13 - .L_12)
.L_12:
        /*002c*/ 	.word	0x00000000
        /*0030*/ 	.short	0x0001
        /*0032*/ 	.short	0x0008
        /*0034*/ 	.byte	0x00, 0xf5, 0x21, 0x00


	//----- nvinfo : EIATTR_KPARAM_INFO
	.align		4
.L_13:
        /*0038*/ 	.byte	0x04, 0x17
        /*003a*/ 	.short	(.L_15 - .L_14)
.L_14:
        /*003c*/ 	.word	0x00000000
        /*0040*/ 	.short	0x0000
        /*0042*/ 	.short	0x0000
        /*0044*/ 	.byte	0x00, 0xf5, 0x21, 0x00


	//----- nvinfo : EIATTR_SPARSE_MMA_MASK
	.align		4
.L_15:
        /*0048*/ 	.byte	0x03, 0x50
        /*004a*/ 	.short	0x0000


	//----- nvinfo : EIATTR_MAXREG_COUNT
	.align		4
        /*004c*/ 	.byte	0x03, 0x1b
        /*004e*/ 	.short	0x00ff


	//----- nvinfo : EIATTR_MERCURY_ISA_VERSION
	.align		4
        /*0050*/ 	.byte	0x03, 0x5f
        /*0052*/ 	.short	0x0101


	//----- nvinfo : EIATTR_VRC_CTA_INIT_COUNT
	.align		4
        /*0054*/ 	.byte	0x02, 0x4a
	.zero		1
	.zero		1


	//----- nvinfo : EIATTR_EXIT_INSTR_OFFSETS
	.align		4
        /*0058*/ 	.byte	0x04, 0x1c
        /*005a*/ 	.short	(.L_17 - .L_16)


	//   ....[0]....
.L_16:
        /*005c*/ 	.word	0x00000160


	//   ....[1]....
        /*0060*/ 	.word	0x00000300


	//   ....[2]....
        /*0064*/ 	.word	0x00000390


	//   ....[3]....
        /*0068*/ 	.word	0x00000530


	//   ....[4]....
        /*006c*/ 	.word	0x000005d0


	//   ....[5]....
        /*0070*/ 	.word	0x00000770


	//----- nvinfo : EIATTR_CBANK_PARAM_SIZE
	.align		4
.L_17:
        /*0074*/ 	.byte	0x03, 0x19
        /*0076*/ 	.short	0x0018


	//----- nvinfo : EIATTR_PARAM_CBANK
	.align		4
        /*0078*/ 	.byte	0x04, 0x0a
        /*007a*/ 	.short	(.L_19 - .L_18)
	.align		4
.L_18:
        /*007c*/ 	.word	index@(.nv.constant0._Z14StencilOneStepPfS_ii)
        /*0080*/ 	.short	0x0380
        /*0082*/ 	.short	0x0018


	//----- nvinfo : EIATTR_SW_WAR
	.align		4
.L_19:
        /*0084*/ 	.byte	0x04, 0x36
        /*0086*/ 	.short	(.L_21 - .L_20)
.L_20:
        /*0088*/ 	.word	0x00000008
.L_21:


//--------------------- .nv.callgraph             --------------------------
	.section	.nv.callgraph,"",@"SHT_CUDA_CALLGRAPH"
	.align	4
	.sectionentsize	8
	.align		4
        /*0000*/ 	.word	0x00000000
	.align		4
        /*0004*/ 	.word	0xffffffff
	.align		4
        /*0008*/ 	.word	0x00000000
	.align		4
        /*000c*/ 	.word	0xfffffffe
	.align		4
        /*0010*/ 	.word	0x00000000
	.align		4
        /*0014*/ 	.word	0xfffffffd
	.align		4
        /*0018*/ 	.word	0x00000000
	.align		4
        /*001c*/ 	.word	0xfffffffc


//--------------------- .text._Z14StencilOneStepPfS_ii --------------------------
	.section	.text._Z14StencilOneStepPfS_ii,"ax",@progbits
	.align	128
        .global         _Z14StencilOneStepPfS_ii
        .type           _Z14StencilOneStepPfS_ii,@function
        .size           _Z14StencilOneStepPfS_ii,(.L_x_3 - _Z14StencilOneStepPfS_ii)
        .other          _Z14StencilOneStepPfS_ii,@"STO_CUDA_ENTRY STV_DEFAULT"
_Z14StencilOneStepPfS_ii:
.text._Z14StencilOneStepPfS_ii:
[----:B------:R-:W-:Y:S01]  /*0000*/  LDC R1, c[0x0][0x37c] ;  /* 0x0000df00ff017b82 */ /* 0x000fe20000000800 */
[----:B------:R-:W0:Y:S01]  /*0010*/  S2R R0, SR_TID.X ;  /* 0x0000000000007919 */ /* 0x000e220000002100 */
[----:B------:R-:W1:Y:S01]  /*0020*/  LDCU UR5, c[0x0][0x394] ;  /* 0x00007280ff0577ac */ /* 0x000e620008000800 */
[----:B------:R-:W0:Y:S01]  /*0030*/  S2R R3, SR_CTAID.X ;  /* 0x0000000000037919 */ /* 0x000e220000002500 */
[----:B------:R-:W0:Y:S01]  /*0040*/  LDCU UR4, c[0x0][0x360] ;  /* 0x00006c00ff0477ac */ /* 0x000e220008000800 */
[----:B------:R-:W2:Y:S01]  /*0050*/  LDCU.64 UR6, c[0x0][0x358] ;  /* 0x00006b00ff0677ac */ /* 0x000ea20008000a00 */
[----:B-1----:R-:W-:Y:S01]  /*0060*/  UISETP.NE.AND UP0, UPT, UR5, 0x1, UPT ;  /* 0x000000010500788c */ /* 0x002fe2000bf05270 */
[----:B0-----:R-:W-:-:S05]  /*0070*/  IMAD R0, R3, UR4, R0 ;  /* 0x0000000403007c24 */ /* 0x001fca000f8e0200 */
[----:B------:R-:W-:-:S03]  /*0080*/  LOP3.LUT R2, R0, 0x1f, RZ, 0xc0, !PT ;  /* 0x0000001f00027812 */ /* 0x000fc600078ec0ff */
[----:B--2---:R-:W-:Y:S05]  /*0090*/  BRA.U !UP0, `(.L_x_0) ;  /* 0x0000000508287547 */ /* 0x004fea000b800000 */
[----:B------:R-:W0:Y:S01]  /*00a0*/  LDCU UR4, c[0x0][0x390] ;  /* 0x00007200ff0477ac */ /* 0x000e220008000800 */
[----:B------:R-:W-:Y:S02]  /*00b0*/  UISETP.NE.AND UP0, UPT, UR5, URZ, UPT ;  /* 0x000000ff0500728c */ /* 0x000fe4000bf05270 */
[----:B0-----:R-:W-:-:S07]  /*00c0*/  UIADD3 UR4, UPT, UPT, UR4, 0x20, URZ ;  /* 0x0000002004047890 */ /* 0x001fce000fffe0ff */
[----:B------:R-:W-:Y:S05]  /*00d0*/  BRA.U UP0, `(.L_x_1) ;  /* 0x00000001008c7547 */ /* 0x000fea000b800000 */
[----:B------:R-:W-:Y:S02]  /*00e0*/  USHF.R.S32.HI UR5, URZ, 0x1f, UR4 ;  /* 0x0000001fff057899 */ /* 0x000fe40008011404 */
[----:B------:R-:W-:Y:S02]  /*00f0*/  ISETP.GE.U32.AND P1, PT, R0, UR4, PT ;  /* 0x0000000400007c0c */ /* 0x000fe4000bf26070 */
[----:B------:R-:W-:Y:S02]  /*0100*/  ISETP.EQ.U32.AND P0, PT, R2, RZ, PT ;  /* 0x000000ff0200720c */ /* 0x000fe40003f02070 */
[----:B------:R-:W-:-:S04]  /*0110*/  ISETP.GE.U32.AND.EX P1, PT, RZ, UR5, PT, P1 ;  /* 0x00000005ff007c0c */ /* 0x000fc8000bf26110 */
[----:B------:R-:W-:Y:S02]  /*0120*/  ISETP.LT.U32.OR P2, PT, R0, 0x41, P1 ;  /* 0x000000410000780c */ /* 0x000fe40000f41470 */
[----:B------:R-:W-:Y:S02]  /*0130*/  ISETP.EQ.U32.AND P1, PT, R2, 0x1f, PT ;  /* 0x0000001f0200780c */ /* 0x000fe40003f22070 */
[----:B------:R-:W-:-:S04]  /*0140*/  ISETP.EQ.OR.EX P0, PT, RZ, RZ, P2, P0 ;  /* 0x000000ffff00720c */ /* 0x000fc80001702700 */
[----:B------:R-:W-:-:S13]  /*0150*/  ISETP.EQ.OR.EX P0, PT, RZ, RZ, P0, P1 ;  /* 0x000000ffff00720c */ /* 0x000fda0000702710 */
[----:B------:R-:W-:Y:S05]  /*0160*/  @P0 EXIT ;  /* 0x000000000000094d */ /* 0x000fea0003800000 */
[----:B------:R-:W0:Y:S01]  /*0170*/  LDCU.128 UR8, c[0x0][0x380] ;  /* 0x00007000ff0877ac */ /* 0x000e220008000c00 */
[----:B------:R-:W-:Y:S01]  /*0180*/  IMAD.SHL.U32 R8, R0, 0x4, RZ ;  /* 0x0000000400087824 */ /* 0x000fe200078e00ff */
[----:B------:R-:W-:-:S04]  /*0190*/  SHF.R.U32.HI R10, RZ, 0x1e, R0 ;  /* 0x0000001eff0a7819 */ /* 0x000fc80000011600 */
[----:B0-----:R-:W-:-:S04]  /*01a0*/  IADD3 R2, P0, PT, R8, UR8, RZ ;  /* 0x0000000808027c10 */ /* 0x001fc8000ff1e0ff */
[----:B------:R-:W-:-:S05]  /*01b0*/  IADD3.X R3, PT, PT, R10, UR9, RZ, P0, !PT ;  /* 0x000000090a037c10 */ /* 0x000fca00087fe4ff */
[----:B------:R-:W2:Y:S04]  /*01c0*/  LDG.E R4, desc[UR6][R2.64+-0x4] ;  /* 0xfffffc0602047981 */ /* 0x000ea8000c1e1900 */
[----:B------:R-:W2:Y:S04]  /*01d0*/  LDG.E R5, desc[UR6][R2.64+0x4] ;  /* 0x0000040602057981 */ /* 0x000ea8000c1e1900 */
[----:B------:R-:W3:Y:S04]  /*01e0*/  LDG.E R7, desc[UR6][R2.64+0x80] ;  /* 0x0000800602077981 */ /* 0x000ee8000c1e1900 */
[----:B------:R-:W4:Y:S04]  /*01f0*/  LDG.E R9, desc[UR6][R2.64+-0x80] ;  /* 0xffff800602097981 */ /* 0x000f28000c1e1900 */
[----:B------:R0:W5:Y:S01]  /*0200*/  LDG.E R0, desc[UR6][R2.64] ;  /* 0x0000000602007981 */ /* 0x000162000c1e1900 */
[----:B------:R-:W-:Y:S01]  /*0210*/  UMOV UR4, 0x9999999a ;  /* 0x9999999a00047882 */ /* 0x000fe20000000000 */
[----:B------:R-:W-:Y:S01]  /*0220*/  UMOV UR5, 0x3fb99999 ;  /* 0x3fb9999900057882 */ /* 0x000fe20000000000 */
[----:B0-----:R-:W-:-:S04]  /*0230*/  IADD3 R2, P0, PT, R8, UR10, RZ ;  /* 0x0000000a08027c10 */ /* 0x001fc8000ff1e0ff */
[----:B------:R-:W-:Y:S01]  /*0240*/  IADD3.X R3, PT, PT, R10, UR11, RZ, P0, !PT ;  /* 0x0000000b0a037c10 */ /* 0x000fe200087fe4ff */
[----:B--2---:R-:W-:-:S04]  /*0250*/  FADD R4, R4, R5 ;  /* 0x0000000504047221 */ /* 0x004fc80000000000 */
[----:B---3--:R-:W-:-:S04]  /*0260*/  FADD R4, R4, R7 ;  /* 0x0000000704047221 */ /* 0x008fc80000000000 */
[----:B----4-:R-:W-:-:S04]  /*0270*/  FADD R9, R4, R9 ;  /* 0x0000000904097221 */ /* 0x010fc80000000000 */
[----:B------:R-:W0:Y:S08]  /*0280*/  F2F.F64.F32 R6, R9 ;  /* 0x0000000900067310 */ /* 0x000e300000201800 */
[----:B-----5:R-:W1:Y:S01]  /*0290*/  F2F.F64.F32 R4, R0 ;  /* 0x0000000000047310 */ /* 0x020e620000201800 */
[----:B0-----:R-:W-:Y:S01]  /*02a0*/  DMUL R6, R6, UR4 ;  /* 0x0000000406067c28 */ /* 0x001fe20008000000 */
[----:B------:R-:W-:Y:S01]  /*02b0*/  UMOV UR4, 0x33333333 ;  /* 0x3333333300047882 */ /* 0x000fe20000000000 */
[----:B------:R-:W-:-:S06]  /*02c0*/  UMOV UR5, 0x3fe33333 ;  /* 0x3fe3333300057882 */ /* 0x000fcc0000000000 */
[----:B-1----:R-:W-:-:S10]  /*02d0*/  DFMA R4, R4, UR4, R6 ;  /* 0x0000000404047c2b */ /* 0x002fd40008000006 */
[----:B------:R-:W0:Y:S02]  /*02e0*/  F2F.F32.F64 R5, R4 ;  /* 0x0000000400057310 */ /* 0x000e240000301000 */
[----:B0-----:R-:W-:Y:S01]  /*02f0*/  STG.E desc[UR6][R2.64], R5 ;  /* 0x0000000502007986 */ /* 0x001fe2000c101906 */
[----:B------:R-:W-:Y:S05]  /*0300*/  EXIT ;  /* 0x000000000000794d */ /* 0x000fea0003800000 */
.L_x_1:
        /* <DEDUP_REMOVED lines=18> */
[----:B------:R-:W5:Y:S01]  /*0430*/  LDG.E R0, desc[UR6][R6.64] ;  /* 0x0000000606007981 */ /* 0x000f62000c1e1900 */
[----:B------:R-:W-:Y:S01]  /*0440*/  UMOV UR4, 0x9999999a ;  /* 0x9999999a00047882 */ /* 0x000fe20000000000 */
[----:B------:R-:W-:Y:S01]  /*0450*/  UMOV UR5, 0x3fb99999 ;  /* 0x3fb9999900057882 */ /* 0x000fe20000000000 */
        /* <DEDUP_REMOVED lines=8> */
[----:B-1----:R-:W-:Y:S01]  /*04e0*/  DFMA R2, R2, UR4, R4 ;  /* 0x0000000402027c2b */ /* 0x002fe20008000004 */
[----:B------:R-:W-:-:S04]  /*04f0*/  IADD3 R4, P0, PT, R8, UR10, RZ ;  /* 0x0000000a08047c10 */ /* 0x000fc8000ff1e0ff */
[----:B------:R-:W-:-:S05]  /*0500*/  IADD3.X R5, PT, PT, R10, UR11, RZ, P0, !PT ;  /* 0x0000000b0a057c10 */ /* 0x000fca00087fe4ff */
[----:B------:R-:W0:Y:S02]  /*0510*/  F2F.F32.F64 R3, R2 ;  /* 0x0000000200037310 */ /* 0x000e240000301000 */
[----:B0-----:R-:W-:Y:S01]  /*0520*/  STG.E desc[UR6][R4.64], R3 ;  /* 0x0000000304007986 */ /* 0x001fe2000c101906 */
[----:B------:R-:W-:Y:S05]  /*0530*/  EXIT ;  /* 0x000000000000794d */ /* 0x000fea0003800000 */
.L_x_0:
[----:B------:R-:W0:Y:S01]  /*0540*/  LDCU UR5, c[0x0][0x390] ;  /* 0x00007200ff0577ac */ /* 0x000e220008000800 */
[----:B------:R-:W-:Y:S01]  /*0550*/  ISETP.EQ.U32.AND P0, PT, R2, RZ, PT ;  /* 0x000000ff0200720c */ /* 0x000fe20003f02070 */
[----:B0-----:R-:W-:Y:S02]  /*0560*/  USHF.R.S32.HI UR4, URZ, 0x1f, UR5 ;  /* 0x0000001fff047899 */ /* 0x001fe40008011405 */
[----:B------:R-:W-:-:S04]  /*0570*/  ISETP.GE.U32.AND P1, PT, R0, UR5, PT ;  /* 0x0000000500007c0c */ /* 0x000fc8000bf26070 */
        /* <DEDUP_REMOVED lines=32> */
.L_x_2:
[----:B------:R-:W-:-:S00]  /*0780*/  BRA `(.L_x_2) ;  /* 0xfffffffc00fc7947 */ /* 0x000fc0000383ffff */
[----:B------:R-:W-:-:S00]  /*0790*/  NOP ;  /* 0x0000000000007918 */ /* 0x000fc00000000000 */
        /* <DEDUP_REMOVED lines=14> */
.L_x_3:


//--------------------- .nv.shared.reserved.0     --------------------------
	.section	.nv.shared.reserved.0,"aw",@nobits
	.weak		__nv_reservedSMEM_offset_0_alias
	.size		__nv_reservedSMEM_offset_0_alias, 0, 64
	.other		__nv_reservedSMEM_offset_0_alias,@"STO_CUDA_RESERVED_SHARED STV_DEFAULT"
__nv_reservedSMEM_offset_0_alias:
	.zero		0
	.zero		64


//--------------------- .nv.constant0._Z14StencilOneStepPfS_ii --------------------------
	.section	.nv.constant0._Z14StencilOneStepPfS_ii,"a",@progbits
	.sectionflags	@""
	.align	4
.nv.constant0._Z14StencilOneStepPfS_ii:
	.zero		920


//--------------------- SYMBOLS --------------------------

	.type		.nv.reservedSmem.offset0,@object
	.size		.nv.reservedSmem.offset0,0x4
